	.headerflags	@"EF_CUDA_TEXMODE_UNIFIED EF_CUDA_64BIT_ADDRESS EF_CUDA_ACCELERATORS EF_CUDA_SM90 EF_CUDA_VIRTUAL_SM(EF_CUDA_SM90)"
	.elftype	@"ET_EXEC"


//--------------------- .nv.info                  --------------------------
	.section	.nv.info,"",@"SHT_CUDA_INFO"
	.align	4


	//----- nvinfo : EIATTR_REGCOUNT
	.align		4
        /*0000*/ 	.byte	0x04, 0x2f
        /*0002*/ 	.short	(.L_3 - .L_2)
	.align		4
.L_2:
        /*0004*/ 	.word	index@(triton_poi_fused__native_batch_norm_legit_no_training_add_convolution_relu_24)
        /*0008*/ 	.word	0x0000001c


	//----- nvinfo : EIATTR_MIN_STACK_SIZE
	.align		4
.L_3:
        /*000c*/ 	.byte	0x04, 0x12
        /*000e*/ 	.short	(.L_5 - .L_4)
	.align		4
.L_4:
        /*0010*/ 	.word	index@(triton_poi_fused__native_batch_norm_legit_no_training_add_convolution_relu_24)
        /*0014*/ 	.word	0x00000000


	//----- nvinfo : EIATTR_FRAME_SIZE
	.align		4
.L_5:
        /*0018*/ 	.byte	0x04, 0x11
        /*001a*/ 	.short	(.L_7 - .L_6)
	.align		4
.L_6:
        /*001c*/ 	.word	index@(triton_poi_fused__native_batch_norm_legit_no_training_add_convolution_relu_24)
        /*0020*/ 	.word	0x00000000


	//----- nvinfo : EIATTR_MIN_STACK_SIZE
	.align		4
.L_7:
        /*0024*/ 	.byte	0x04, 0x12
        /*0026*/ 	.short	(.L_9 - .L_8)
	.align		4
.L_8:
        /*0028*/ 	.word	index@(triton_poi_fused__native_batch_norm_legit_no_training_add_convolution_relu_24)
        /*002c*/ 	.word	0x00000000
.L_9:


//--------------------- .nv.info.triton_poi_fused__native_batch_norm_legit_no_training_add_convolution_relu_24 --------------------------
	.section	.nv.info.triton_poi_fused__native_batch_norm_legit_no_training_add_convolution_relu_24,"",@"SHT_CUDA_INFO"
	.sectionflags	@""
	.align	4


	//----- nvinfo : EIATTR_CUDA_API_VERSION
	.align		4
        /*0000*/ 	.byte	0x04, 0x37
        /*0002*/ 	.short	(.L_11 - .L_10)
.L_10:
        /*0004*/ 	.word	0x0000007c


	//----- nvinfo : EIATTR_KPARAM_INFO
	.align		4
.L_11:
        /*0008*/ 	.byte	0x04, 0x17
        /*000a*/ 	.short	(.L_13 - .L_12)
.L_12:
        /*000c*/ 	.word	0x00000000
        /*0010*/ 	.short	0x0008
        /*0012*/ 	.short	0x0040
        /*0014*/ 	.byte	0x00, 0xf0, 0x11, 0x00


	//----- nvinfo : EIATTR_KPARAM_INFO
	.align		4
.L_13:
        /*0018*/ 	.byte	0x04, 0x17
        /*001a*/ 	.short	(.L_15 - .L_14)
.L_14:
        /*001c*/ 	.word	0x00000000
        /*0020*/ 	.short	0x0007
        /*0022*/ 	.short	0x0038
        /*0024*/ 	.byte	0x00, 0xf4, 0x21, 0x00


	//----- nvinfo : EIATTR_KPARAM_INFO
	.align		4
.L_15:
        /*0028*/ 	.byte	0x04, 0x17
        /*002a*/ 	.short	(.L_17 - .L_16)
.L_16:
        /*002c*/ 	.word	0x00000000
        /*0030*/ 	.short	0x0006
        /*0032*/ 	.short	0x0030
        /*0034*/ 	.byte	0x00, 0xf4, 0x21, 0x00


	//----- nvinfo : EIATTR_KPARAM_INFO
	.align		4
.L_17:
        /*0038*/ 	.byte	0x04, 0x17
        /*003a*/ 	.short	(.L_19 - .L_18)
.L_18:
        /*003c*/ 	.word	0x00000000
        /*0040*/ 	.short	0x0005
        /*0042*/ 	.short	0x0028
        /*0044*/ 	.byte	0x00, 0xf4, 0x21, 0x00


	//----- nvinfo : EIATTR_KPARAM_INFO
	.align		4
.L_19:
        /*0048*/ 	.byte	0x04, 0x17
        /*004a*/ 	.short	(.L_21 - .L_20)
.L_20:
        /*004c*/ 	.word	0x00000000
        /*0050*/ 	.short	0x0004
        /*0052*/ 	.short	0x0020
        /*0054*/ 	.byte	0x00, 0xf4, 0x21, 0x00


	//----- nvinfo : EIATTR_KPARAM_INFO
	.align		4
.L_21:
        /*0058*/ 	.byte	0x04, 0x17
        /*005a*/ 	.short	(.L_23 - .L_22)
.L_22:
        /*005c*/ 	.word	0x00000000
        /*0060*/ 	.short	0x0003
        /*0062*/ 	.short	0x0018
        /*0064*/ 	.byte	0x00, 0xf4, 0x21, 0x00


	//----- nvinfo : EIATTR_KPARAM_INFO
	.align		4
.L_23:
        /*0068*/ 	.byte	0x04, 0x17
        /*006a*/ 	.short	(.L_25 - .L_24)
.L_24:
        /*006c*/ 	.word	0x00000000
        /*0070*/ 	.short	0x0002
        /*0072*/ 	.short	0x0010
        /*0074*/ 	.byte	0x00, 0xf4, 0x21, 0x00


	//----- nvinfo : EIATTR_KPARAM_INFO
	.align		4
.L_25:
        /*0078*/ 	.byte	0x04, 0x17
        /*007a*/ 	.short	(.L_27 - .L_26)
.L_26:
        /*007c*/ 	.word	0x00000000
        /*0080*/ 	.short	0x0001
        /*0082*/ 	.short	0x0008
        /*0084*/ 	.byte	0x00, 0xf4, 0x21, 0x00


	//----- nvinfo : EIATTR_KPARAM_INFO
	.align		4
.L_27:
        /*0088*/ 	.byte	0x04, 0x17
        /*008a*/ 	.short	(.L_29 - .L_28)
.L_28:
        /*008c*/ 	.word	0x00000000
        /*0090*/ 	.short	0x0000
        /*0092*/ 	.short	0x0000
        /*0094*/ 	.byte	0x00, 0xf4, 0x21, 0x00


	//----- nvinfo : EIATTR_SPARSE_MMA_MASK
	.align		4
.L_29:
        /*0098*/ 	.byte	0x03, 0x50
        /*009a*/ 	.short	0x0000


	//----- nvinfo : EIATTR_MAXREG_COUNT
	.align		4
        /*009c*/ 	.byte	0x03, 0x1b
        /*009e*/ 	.short	0x00ff


	//----- nvinfo : EIATTR_EXIT_INSTR_OFFSETS
	.align		4
        /*00a0*/ 	.byte	0x04, 0x1c
        /*00a2*/ 	.short	(.L_31 - .L_30)


	//   ....[0]....
.L_30:
        /*00a4*/ 	.word	0x00000560


	//   ....[1]....
        /*00a8*/ 	.word	0x00000580


	//----- nvinfo : EIATTR_REQNTID
	.align		4
.L_31:
        /*00ac*/ 	.byte	0x04, 0x10
        /*00ae*/ 	.short	(.L_33 - .L_32)
.L_32:
        /*00b0*/ 	.word	0x00000080
        /*00b4*/ 	.word	0x00000001
        /*00b8*/ 	.word	0x00000001


	//----- nvinfo : EIATTR_CBANK_PARAM_SIZE
	.align		4
.L_33:
        /*00bc*/ 	.byte	0x03, 0x19
        /*00be*/ 	.short	0x0044


	//----- nvinfo : EIATTR_PARAM_CBANK
	.align		4
        /*00c0*/ 	.byte	0x04, 0x0a
        /*00c2*/ 	.short	(.L_35 - .L_34)
	.align		4
.L_34:
        /*00c4*/ 	.word	index@(.nv.constant0.triton_poi_fused__native_batch_norm_legit_no_training_add_convolution_relu_24)
        /*00c8*/ 	.short	0x0210
        /*00ca*/ 	.short	0x0044


	//----- nvinfo : EIATTR_SW_WAR
	.align		4
.L_35:
        /*00cc*/ 	.byte	0x04, 0x36
        /*00ce*/ 	.short	(.L_37 - .L_36)
.L_36:
        /*00d0*/ 	.word	0x00000008
.L_37:


//--------------------- .nv.callgraph             --------------------------
	.section	.nv.callgraph,"",@"SHT_CUDA_CALLGRAPH"
	.align	4
	.sectionentsize	8
	.align		4
        /*0000*/ 	.word	0x00000000
	.align		4
        /*0004*/ 	.word	0xffffffff
	.align		4
        /*0008*/ 	.word	0x00000000
	.align		4
        /*000c*/ 	.word	0xfffffffe
	.align		4
        /*0010*/ 	.word	0x00000000
	.align		4
        /*0014*/ 	.word	0xfffffffd
	.align		4
        /*0018*/ 	.word	0x00000000
	.align		4
        /*001c*/ 	.word	0xfffffffc


//--------------------- .nv.constant4             --------------------------
	.section	.nv.constant4,"a",@progbits
	.align	8
	.align		8
.nv.constant4:
        /*0000*/ 	.dword	_$_str
	.align		8
        /*0008*/ 	.dword	_$_str_$_2


//--------------------- .text.triton_poi_fused__native_batch_norm_legit_no_training_add_convolution_relu_24 --------------------------
	.section	.text.triton_poi_fused__native_batch_norm_legit_no_training_add_convolution_relu_24,"ax",@progbits
	.align	128
        .global         triton_poi_fused__native_batch_norm_legit_no_training_add_convolution_relu_24
        .type           triton_poi_fused__native_batch_norm_legit_no_training_add_convolution_relu_24,@function
        .size           triton_poi_fused__native_batch_norm_legit_no_training_add_convolution_relu_24,(.L_x_1 - triton_poi_fused__native_batch_norm_legit_no_training_add_convolution_relu_24)
        .other          triton_poi_fused__native_batch_norm_legit_no_training_add_convolution_relu_24,@"STO_CUDA_ENTRY STV_DEFAULT"
triton_poi_fused__native_batch_norm_legit_no_training_add_convolution_relu_24:
.text.triton_poi_fused__native_batch_norm_legit_no_training_add_convolution_relu_24:
[----:B------:R-:W0:Y:S01]  /*0000*/  LDC R1, c[0x0][0x28] ;  /* 0x00000a00ff017b82 */ /* 0x000e220000000800 */
[----:B------:R-:W1:Y:S01]  /*0010*/  S2R R0, SR_TID.X ;  /* 0x0000000000007919 */ /* 0x000e620000002100 */
[----:B------:R-:W-:Y:S01]  /*0020*/  CS2R R14, SRZ ;  /* 0x00000000000e7805 */ /* 0x000fe2000001ff00 */
[----:B------:R-:W-:-:S05]  /*0030*/  ULDC.64 UR4, c[0x0][0x208] ;  /* 0x0000820000047ab9 */ /* 0x000fca0000000a00 */
[----:B------:R-:W2:Y:S01]  /*0040*/  LDC.64 R24, c[0x0][0x218] ;  /* 0x00008600ff187b82 */ /* 0x000ea20000000a00 */
[----:B------:R-:W3:Y:S07]  /*0050*/  S2R R3, SR_CTAID.X ;  /* 0x0000000000037919 */ /* 0x000eee0000002500 */
[----:B------:R-:W4:Y:S08]  /*0060*/  LDC.64 R12, c[0x0][0x220] ;  /* 0x00008800ff0c7b82 */ /* 0x000f300000000a00 */
[----:B------:R-:W5:Y:S08]  /*0070*/  LDC.64 R16, c[0x0][0x228] ;  /* 0x00008a00ff107b82 */ /* 0x000f700000000a00 */
[----:B------:R-:W2:Y:S01]  /*0080*/  LDC.64 R10, c[0x0][0x238] ;  /* 0x00008e00ff0a7b82 */ /* 0x000ea20000000a00 */
[----:B-1----:R-:W-:-:S07]  /*0090*/  SHF.L.U32 R0, R0, 0x1, RZ ;  /* 0x0000000100007819 */ /* 0x002fce00000006ff */
[----:B------:R-:W1:Y:S01]  /*00a0*/  LDC.64 R8, c[0x0][0x240] ;  /* 0x00009000ff087b82 */ /* 0x000e620000000a00 */
[----:B---3--:R-:W-:Y:S02]  /*00b0*/  SHF.R.S32.HI R5, RZ, 0x17, R3 ;  /* 0x00000017ff057819 */ /* 0x008fe40000011403 */
[----:B------:R-:W-:Y:S02]  /*00c0*/  LOP3.LUT R0, R0, 0xfe, RZ, 0xc0, !PT ;  /* 0x000000fe00007812 */ /* 0x000fe400078ec0ff */
[----:B------:R-:W-:Y:S02]  /*00d0*/  SGXT R5, R5, 0x1 ;  /* 0x000000010505781a */ /* 0x000fe40000000200 */
[----:B------:R-:W-:Y:S02]  /*00e0*/  LEA R0, R3, R0, 0x8 ;  /* 0x0000000003007211 */ /* 0x000fe400078e40ff */
[----:B------:R-:W3:Y:S02]  /*00f0*/  LDC.64 R2, c[0x0][0x230] ;  /* 0x00008c00ff027b82 */ /* 0x000ee40000000a00 */
[----:B------:R-:W-:-:S02]  /*0100*/  LEA.HI R5, R5, R0, RZ, 0x6 ;  /* 0x0000000005057211 */ /* 0x000fc400078f30ff */
[----:B------:R-:W-:Y:S02]  /*0110*/  ISETP.GE.AND P0, PT, R0, 0x400, PT ;  /* 0x000004000000780c */ /* 0x000fe40003f06270 */
[----:B------:R-:W-:-:S04]  /*0120*/  SHF.R.S32.HI R5, RZ, 0x6, R5 ;  /* 0x00000006ff057819 */ /* 0x000fc80000011405 */
[----:B------:R-:W-:-:S04]  /*0130*/  LEA.HI R4, R5, R5, RZ, 0x2 ;  /* 0x0000000505047211 */ /* 0x000fc800078f10ff */
[----:B------:R-:W-:-:S04]  /*0140*/  LOP3.LUT R4, R4, 0xfffffffc, RZ, 0xc0, !PT ;  /* 0xfffffffc04047812 */ /* 0x000fc800078ec0ff */
[----:B------:R-:W-:Y:S02]  /*0150*/  IADD3 R23, R5, -R4, RZ ;  /* 0x8000000405177210 */ /* 0x000fe40007ffe0ff */
[----:B------:R-:W1:Y:S03]  /*0160*/  LDC.64 R4, c[0x0][0x210] ;  /* 0x00008400ff047b82 */ /* 0x000e660000000a00 */
[----:B---3--:R-:W-:-:S05]  /*0170*/  IMAD.WIDE R2, R23, 0x4, R2 ;  /* 0x0000000417027825 */ /* 0x008fca00078e0202 */
[----:B------:R-:W3:Y:S04]  /*0180*/  @!P0 LDG.E.EL R14, desc[UR4][R2.64] ;  /* 0x00000004020e8981 */ /* 0x000ee8000c2e1900 */
[----:B------:R1:W3:Y:S01]  /*0190*/  @!P0 LDG.E.EL R15, desc[UR4][R2.64] ;  /* 0x00000004020f8981 */ /* 0x0002e2000c2e1900 */
[----:B------:R-:W-:Y:S02]  /*01a0*/  CS2R R18, SRZ ;  /* 0x0000000000127805 */ /* 0x000fe4000001ff00 */
[----:B------:R-:W-:Y:S01]  /*01b0*/  CS2R R6, SRZ ;  /* 0x0000000000067805 */ /* 0x000fe2000001ff00 */
[----:B--2---:R-:W-:Y:S01]  /*01c0*/  IMAD.WIDE R24, R23, 0x4, R24 ;  /* 0x0000000417187825 */ /* 0x004fe200078e0218 */
[----:B------:R-:W-:-:S03]  /*01d0*/  CS2R R20, SRZ ;  /* 0x0000000000147805 */ /* 0x000fc6000001ff00 */
[C---:B----4-:R-:W-:Y:S01]  /*01e0*/  IMAD.WIDE R12, R0.reuse, 0x4, R12 ;  /* 0x00000004000c7825 */ /* 0x050fe200078e020c */
[----:B------:R-:W2:Y:S03]  /*01f0*/  @!P0 LDG.E.EL R19, desc[UR4][R24.64] ;  /* 0x0000000418138981 */ /* 0x000ea6000c2e1900 */
[----:B01----:R-:W-:Y:S01]  /*0200*/  IMAD.WIDE R2, R0, 0x4, R4 ;  /* 0x0000000400027825 */ /* 0x003fe200078e0204 */
[----:B------:R-:W-:Y:S01]  /*0210*/  CS2R R4, SRZ ;  /* 0x0000000000047805 */ /* 0x000fe2000001ff00 */
[----:B------:R0:W4:Y:S04]  /*0220*/  @!P0 LDG.E.EL R18, desc[UR4][R24.64] ;  /* 0x0000000418128981 */ /* 0x000128000c2e1900 */
[----:B------:R-:W2:Y:S01]  /*0230*/  @!P0 LDG.E.64 R6, desc[UR4][R2.64] ;  /* 0x0000000402068981 */ /* 0x000ea2000c1e1b00 */
[----:B-----5:R-:W-:-:S03]  /*0240*/  IMAD.WIDE R16, R23, 0x4, R16 ;  /* 0x0000000417107825 */ /* 0x020fc600078e0210 */
[----:B------:R-:W5:Y:S01]  /*0250*/  @!P0 LDG.E.64 R4, desc[UR4][R12.64] ;  /* 0x000000040c048981 */ /* 0x000f62000c1e1b00 */
[C---:B------:R-:W-:Y:S01]  /*0260*/  IMAD.WIDE R10, R23.reuse, 0x4, R10 ;  /* 0x00000004170a7825 */ /* 0x040fe200078e020a */
[----:B0-----:R-:W-:Y:S02]  /*0270*/  CS2R R24, SRZ ;  /* 0x0000000000187805 */ /* 0x001fe4000001ff00 */
[----:B------:R-:W5:Y:S01]  /*0280*/  @!P0 LDG.E.EL R21, desc[UR4][R16.64] ;  /* 0x0000000410158981 */ /* 0x000f62000c2e1900 */
[----:B------:R-:W-:Y:S01]  /*0290*/  IMAD.WIDE R8, R23, 0x4, R8 ;  /* 0x0000000417087825 */ /* 0x000fe200078e0208 */
[----:B------:R-:W-:Y:S02]  /*02a0*/  CS2R R22, SRZ ;  /* 0x0000000000167805 */ /* 0x000fe4000001ff00 */
[----:B------:R-:W5:Y:S04]  /*02b0*/  @!P0 LDG.E.EL R20, desc[UR4][R16.64] ;  /* 0x0000000410148981 */ /* 0x000f68000c2e1900 */
[----:B------:R-:W5:Y:S04]  /*02c0*/  @!P0 LDG.E.EL R24, desc[UR4][R10.64] ;  /* 0x000000040a188981 */ /* 0x000f68000c2e1900 */
[----:B------:R0:W5:Y:S04]  /*02d0*/  @!P0 LDG.E.EL R25, desc[UR4][R10.64] ;  /* 0x000000040a198981 */ /* 0x000168000c2e1900 */
[----:B------:R-:W5:Y:S04]  /*02e0*/  @!P0 LDG.E.EL R23, desc[UR4][R8.64] ;  /* 0x0000000408178981 */ /* 0x000f68000c2e1900 */
[----:B------:R1:W5:Y:S01]  /*02f0*/  @!P0 LDG.E.EL R22, desc[UR4][R8.64] ;  /* 0x0000000408168981 */ /* 0x000362000c2e1900 */
[----:B0-----:R-:W-:Y:S01]  /*0300*/  HFMA2.MMA R10, -RZ, RZ, 1.625, 0 ;  /* 0x3e800000ff0a7435 */ /* 0x001fe200000001ff */
[----:B-1----:R-:W0:Y:S02]  /*0310*/  LDC.64 R8, c[0x0][0x248] ;  /* 0x00009200ff087b82 */ /* 0x002e240000000a00 */
[----:B0-----:R-:W-:-:S04]  /*0320*/  IMAD.WIDE R8, R0, 0x4, R8 ;  /* 0x0000000400087825 */ /* 0x001fc800078e0208 */
[----:B---3--:R-:W-:Y:S01]  /*0330*/  FADD R14, R14, 9.9999997473787516356e-06 ;  /* 0x3727c5ac0e0e7421 */ /* 0x008fe20000000000 */
[----:B------:R-:W-:-:S03]  /*0340*/  FADD R15, R15, 9.9999997473787516356e-06 ;  /* 0x3727c5ac0f0f7421 */ /* 0x000fc60000000000 */
[----:B------:R-:W0:Y:S08]  /*0350*/  MUFU.SQRT R12, R14 ;  /* 0x0000000e000c7308 */ /* 0x000e300000002000 */
[----:B------:R-:W1:Y:S01]  /*0360*/  MUFU.SQRT R13, R15 ;  /* 0x0000000f000d7308 */ /* 0x000e620000002000 */
[C---:B0-----:R-:W-:Y:S01]  /*0370*/  FSETP.GT.AND P1, PT, R12.reuse, 8.50705917302346158658e+37, PT ;  /* 0x7e8000000c00780b */ /* 0x041fe20003f24000 */
[----:B--2---:R-:W-:Y:S01]  /*0380*/  FADD R19, R19, R6 ;  /* 0x0000000613137221 */ /* 0x004fe20000000000 */
[----:B------:R-:W-:Y:S01]  /*0390*/  FSETP.GEU.AND P3, PT, R12, 1.175494350822287508e-38, PT ;  /* 0x008000000c00780b */ /* 0x000fe20003f6e000 */
[----:B----4-:R-:W-:Y:S01]  /*03a0*/  FADD R18, R18, R7 ;  /* 0x0000000712127221 */ /* 0x010fe20000000000 */
[----:B------:R-:W-:Y:S01]  /*03b0*/  FSEL R11, R10, 1, P1 ;  /* 0x3f8000000a0b7808 */ /* 0x000fe20000800000 */
[----:B-----5:R-:W-:-:S02]  /*03c0*/  FADD R4, R19, R4 ;  /* 0x0000000413047221 */ /* 0x020fc40000000000 */
[----:B------:R-:W-:Y:S01]  /*03d0*/  FADD R5, R18, R5 ;  /* 0x0000000512057221 */ /* 0x000fe20000000000 */
[C---:B-1----:R-:W-:Y:S01]  /*03e0*/  FSETP.GT.AND P2, PT, R13.reuse, 8.50705917302346158658e+37, PT ;  /* 0x7e8000000d00780b */ /* 0x042fe20003f44000 */
[----:B------:R-:W-:Y:S01]  /*03f0*/  FADD R21, R4, -R21 ;  /* 0x8000001504157221 */ /* 0x000fe20000000000 */
[----:B------:R-:W-:Y:S02]  /*0400*/  FSETP.GEU.AND P4, PT, R13, 1.175494350822287508e-38, PT ;  /* 0x008000000d00780b */ /* 0x000fe40003f8e000 */
[----:B------:R-:W-:Y:S01]  /*0410*/  FSEL R10, R10, 1, P2 ;  /* 0x3f8000000a0a7808 */ /* 0x000fe20001000000 */
[----:B------:R-:W-:Y:S01]  /*0420*/  @P1 FMUL R12, R12, 0.25 ;  /* 0x3e8000000c0c1820 */ /* 0x000fe20000400000 */
[----:B------:R-:W-:Y:S01]  /*0430*/  FADD R20, R5, -R20 ;  /* 0x8000001405147221 */ /* 0x000fe20000000000 */
[----:B------:R-:W-:Y:S01]  /*0440*/  @!P3 FMUL R11, R11, 16777216 ;  /* 0x4b8000000b0bb820 */ /* 0x000fe20000400000 */
[----:B------:R0:W-:Y:S01]  /*0450*/  @!P0 STG.E.64 desc[UR4][R2.64], R4 ;  /* 0x0000000402008986 */ /* 0x0001e2000c101b04 */
[----:B------:R-:W-:-:S04]  /*0460*/  @!P3 FMUL R12, R12, 16777216 ;  /* 0x4b8000000c0cb820 */ /* 0x000fc80000400000 */
[----:B------:R-:W-:Y:S02]  /*0470*/  @P2 FMUL R13, R13, 0.25 ;  /* 0x3e8000000d0d2820 */ /* 0x000fe40000400000 */
[----:B------:R-:W1:Y:S01]  /*0480*/  MUFU.RCP R12, R12 ;  /* 0x0000000c000c7308 */ /* 0x000e620000001000 */
[----:B------:R-:W-:Y:S01]  /*0490*/  @!P4 FMUL R10, R10, 16777216 ;  /* 0x4b8000000a0ac820 */ /* 0x000fe20000400000 */
[----:B------:R-:W-:-:S06]  /*04a0*/  @!P4 FMUL R13, R13, 16777216 ;  /* 0x4b8000000d0dc820 */ /* 0x000fcc0000400000 */
[----:B------:R-:W2:Y:S01]  /*04b0*/  MUFU.RCP R13, R13 ;  /* 0x0000000d000d7308 */ /* 0x000ea20000001000 */
[----:B-1----:R-:W-:-:S04]  /*04c0*/  FMUL R12, R12, R11 ;  /* 0x0000000b0c0c7220 */ /* 0x002fc80000400000 */
[----:B------:R-:W-:Y:S01]  /*04d0*/  FMUL R12, R21, R12 ;  /* 0x0000000c150c7220 */ /* 0x000fe20000400000 */
[----:B--2---:R-:W-:-:S03]  /*04e0*/  FMUL R13, R13, R10 ;  /* 0x0000000a0d0d7220 */ /* 0x004fc60000400000 */
[----:B------:R-:W-:Y:S01]  /*04f0*/  FFMA R12, R12, R24, R23 ;  /* 0x000000180c0c7223 */ /* 0x000fe20000000017 */
[----:B------:R-:W-:-:S04]  /*0500*/  FMUL R13, R20, R13 ;  /* 0x0000000d140d7220 */ /* 0x000fc80000400000 */
[----:B------:R-:W-:Y:S01]  /*0510*/  FSETP.GEU.AND P1, PT, R12, RZ, PT ;  /* 0x000000ff0c00720b */ /* 0x000fe20003f2e000 */
[----:B------:R-:W-:-:S03]  /*0520*/  FFMA R13, R13, R25, R22 ;  /* 0x000000190d0d7223 */ /* 0x000fc60000000016 */
[----:B------:R-:W-:Y:S02]  /*0530*/  FSEL R12, R12, RZ, P1 ;  /* 0x000000ff0c0c7208 */ /* 0x000fe40000800000 */
[----:B------:R-:W-:-:S04]  /*0540*/  FSETP.GEU.AND P2, PT, R13, RZ, PT ;  /* 0x000000ff0d00720b */ /* 0x000fc80003f4e000 */
[----:B------:R-:W-:Y:S01]  /*0550*/  FSEL R13, R13, RZ, P2 ;  /* 0x000000ff0d0d7208 */ /* 0x000fe20001000000 */
[----:B0-----:R-:W-:Y:S08]  /*0560*/  @P0 EXIT ;  /* 0x000000000000094d */ /* 0x001ff00003800000 */
[----:B------:R-:W-:Y:S01]  /*0570*/  STG.E.64 desc[UR4][R8.64], R12 ;  /* 0x0000000c08007986 */ /* 0x000fe2000c101b04 */
[----:B------:R-:W-:Y:S05]  /*0580*/  EXIT ;  /* 0x000000000000794d */ /* 0x000fea0003800000 */
.L_x_0:
[----:B------:R-:W-:-:S00]  /*0590*/  BRA `(.L_x_0) ;  /* 0xfffffffc00fc7947 */ /* 0x000fc0000383ffff */
[----:B------:R-:W-:-:S00]  /*05a0*/  NOP ;  /* 0x0000000000007918 */ /* 0x000fc00000000000 */
        /* <DEDUP_REMOVED lines=13> */
.L_x_1:


//--------------------- .nv.global.init           --------------------------
	.section	.nv.global.init,"aw",@progbits
.nv.global.init:
	.type		_$_str,@object
	.size		_$_str,(_$_str_$_2 - _$_str)
_$_str:
        /*0000*/ 	.byte	0x5f, 0x5f, 0x43, 0x55, 0x44, 0x41, 0x5f, 0x46, 0x54, 0x5a, 0x00
	.type		_$_str_$_2,@object
	.size		_$_str_$_2,(.L_1 - _$_str_$_2)
_$_str_$_2:
        /*000b*/ 	.byte	0x5f, 0x5f, 0x43, 0x55, 0x44, 0x41, 0x5f, 0x50, 0x52, 0x45, 0x43, 0x5f, 0x53, 0x51, 0x52, 0x54
        /*001b*/ 	.byte	0x00
.L_1:


//--------------------- .nv.constant0.triton_poi_fused__native_batch_norm_legit_no_training_add_convolution_relu_24 --------------------------
	.section	.nv.constant0.triton_poi_fused__native_batch_norm_legit_no_training_add_convolution_relu_24,"a",@progbits
	.sectionflags	@""
	.align	4
.nv.constant0.triton_poi_fused__native_batch_norm_legit_no_training_add_convolution_relu_24:
	.zero		596
